//
// Generated by NVIDIA NVVM Compiler
//
// Compiler Build ID: CL-36424714
// Cuda compilation tools, release 13.0, V13.0.88
// Based on NVVM 20.0.0
//

.version 9.0
.target sm_100
.address_size 64

	// .globl	_Z3expPdS_
.extern .shared .align 16 .b8 sdata[];

.visible .entry _Z3expPdS_(
	.param .u64 .ptr .align 1 _Z3expPdS__param_0,
	.param .u64 .ptr .align 1 _Z3expPdS__param_1
)
{
	.reg .pred 	%p<4>;
	.reg .b32 	%r<20>;
	.reg .b32 	%f<3>;
	.reg .b64 	%rd<9>;
	.reg .b64 	%fd<26>;

	ld.param.u64 	%rd2, [_Z3expPdS__param_0];
	ld.param.u64 	%rd1, [_Z3expPdS__param_1];
	cvta.to.global.u64 	%rd3, %rd2;
	mov.u32 	%r5, %ctaid.x;
	mov.u32 	%r6, %ntid.x;
	mov.u32 	%r7, %tid.x;
	mad.lo.s32 	%r1, %r5, %r6, %r7;
	mul.wide.u32 	%rd4, %r1, 8;
	add.s64 	%rd5, %rd3, %rd4;
	ld.global.f64 	%fd1, [%rd5];
	fma.rn.f64 	%fd6, %fd1, 0d3FF71547652B82FE, 0d4338000000000000;
	{
	.reg .b32 %temp; 
	mov.b64 	{%r2, %temp}, %fd6;
	}
	mov.f64 	%fd7, 0dC338000000000000;
	add.rn.f64 	%fd8, %fd6, %fd7;
	fma.rn.f64 	%fd9, %fd8, 0dBFE62E42FEFA39EF, %fd1;
	fma.rn.f64 	%fd10, %fd8, 0dBC7ABC9E3B39803F, %fd9;
	fma.rn.f64 	%fd11, %fd10, 0d3E5ADE1569CE2BDF, 0d3E928AF3FCA213EA;
	fma.rn.f64 	%fd12, %fd11, %fd10, 0d3EC71DEE62401315;
	fma.rn.f64 	%fd13, %fd12, %fd10, 0d3EFA01997C89EB71;
	fma.rn.f64 	%fd14, %fd13, %fd10, 0d3F2A01A014761F65;
	fma.rn.f64 	%fd15, %fd14, %fd10, 0d3F56C16C1852B7AF;
	fma.rn.f64 	%fd16, %fd15, %fd10, 0d3F81111111122322;
	fma.rn.f64 	%fd17, %fd16, %fd10, 0d3FA55555555502A1;
	fma.rn.f64 	%fd18, %fd17, %fd10, 0d3FC5555555555511;
	fma.rn.f64 	%fd19, %fd18, %fd10, 0d3FE000000000000B;
	fma.rn.f64 	%fd20, %fd19, %fd10, 0d3FF0000000000000;
	fma.rn.f64 	%fd21, %fd20, %fd10, 0d3FF0000000000000;
	{
	.reg .b32 %temp; 
	mov.b64 	{%r3, %temp}, %fd21;
	}
	{
	.reg .b32 %temp; 
	mov.b64 	{%temp, %r4}, %fd21;
	}
	shl.b32 	%r8, %r2, 20;
	add.s32 	%r9, %r8, %r4;
	mov.b64 	%fd25, {%r3, %r9};
	{
	.reg .b32 %temp; 
	mov.b64 	{%temp, %r10}, %fd1;
	}
	mov.b32 	%f2, %r10;
	abs.f32 	%f1, %f2;
	setp.lt.f32 	%p1, %f1, 0f4086232B;
	@%p1 bra 	$L__BB0_3;
	setp.lt.f64 	%p2, %fd1, 0d0000000000000000;
	add.f64 	%fd22, %fd1, 0d7FF0000000000000;
	selp.f64 	%fd25, 0d0000000000000000, %fd22, %p2;
	setp.geu.f32 	%p3, %f1, 0f40874800;
	@%p3 bra 	$L__BB0_3;
	shr.u32 	%r11, %r2, 31;
	add.s32 	%r12, %r2, %r11;
	shr.s32 	%r13, %r12, 1;
	shl.b32 	%r14, %r13, 20;
	add.s32 	%r15, %r4, %r14;
	mov.b64 	%fd23, {%r3, %r15};
	sub.s32 	%r16, %r2, %r13;
	shl.b32 	%r17, %r16, 20;
	add.s32 	%r18, %r17, 1072693248;
	mov.b32 	%r19, 0;
	mov.b64 	%fd24, {%r19, %r18};
	mul.f64 	%fd25, %fd24, %fd23;
$L__BB0_3:
	cvta.to.global.u64 	%rd6, %rd1;
	add.s64 	%rd8, %rd6, %rd4;
	st.global.f64 	[%rd8], %fd25;
	ret;

}
	// .globl	_Z3sumPdS_
.visible .entry _Z3sumPdS_(
	.param .u64 .ptr .align 1 _Z3sumPdS__param_0,
	.param .u64 .ptr .align 1 _Z3sumPdS__param_1
)
{
	.reg .pred 	%p<5>;
	.reg .b32 	%r<16>;
	.reg .b64 	%rd<7>;
	.reg .b64 	%fd<6>;

	ld.param.u64 	%rd2, [_Z3sumPdS__param_0];
	ld.param.u64 	%rd1, [_Z3sumPdS__param_1];
	cvta.to.global.u64 	%rd3, %rd2;
	mov.u32 	%r1, %tid.x;
	mov.u32 	%r6, %ctaid.x;
	mov.u32 	%r2, %ntid.x;
	mad.lo.s32 	%r7, %r6, %r2, %r1;
	mul.wide.u32 	%rd4, %r7, 8;
	add.s64 	%rd5, %rd3, %rd4;
	ld.global.f64 	%fd1, [%rd5];
	shl.b32 	%r8, %r1, 3;
	mov.u32 	%r9, sdata;
	add.s32 	%r3, %r9, %r8;
	st.shared.f64 	[%r3], %fd1;
	bar.sync 	0;
	setp.lt.u32 	%p1, %r2, 2;
	@%p1 bra 	$L__BB1_5;
	mov.b32 	%r15, 1;
$L__BB1_2:
	shl.b32 	%r5, %r15, 1;
	add.s32 	%r11, %r5, -1;
	and.b32  	%r12, %r11, %r1;
	setp.ne.s32 	%p2, %r12, 0;
	@%p2 bra 	$L__BB1_4;
	shl.b32 	%r13, %r15, 3;
	add.s32 	%r14, %r3, %r13;
	ld.shared.f64 	%fd2, [%r14];
	ld.shared.f64 	%fd3, [%r3];
	add.f64 	%fd4, %fd2, %fd3;
	st.shared.f64 	[%r3], %fd4;
$L__BB1_4:
	bar.sync 	0;
	setp.lt.u32 	%p3, %r5, %r2;
	mov.u32 	%r15, %r5;
	@%p3 bra 	$L__BB1_2;
$L__BB1_5:
	setp.ne.s32 	%p4, %r1, 0;
	@%p4 bra 	$L__BB1_7;
	ld.shared.f64 	%fd5, [sdata];
	cvta.to.global.u64 	%rd6, %rd1;
	st.global.f64 	[%rd6], %fd5;
$L__BB1_7:
	ret;

}
	// .globl	_Z7softmaxPdS_S_
.visible .entry _Z7softmaxPdS_S_(
	.param .u64 .ptr .align 1 _Z7softmaxPdS_S__param_0,
	.param .u64 .ptr .align 1 _Z7softmaxPdS_S__param_1,
	.param .u64 .ptr .align 1 _Z7softmaxPdS_S__param_2
)
{
	.reg .pred 	%p<4>;
	.reg .b32 	%r<20>;
	.reg .b32 	%f<3>;
	.reg .b64 	%rd<11>;
	.reg .b64 	%fd<28>;

	ld.param.u64 	%rd3, [_Z7softmaxPdS_S__param_0];
	ld.param.u64 	%rd1, [_Z7softmaxPdS_S__param_1];
	ld.param.u64 	%rd2, [_Z7softmaxPdS_S__param_2];
	cvta.to.global.u64 	%rd4, %rd3;
	mov.u32 	%r5, %ctaid.x;
	mov.u32 	%r6, %ntid.x;
	mov.u32 	%r7, %tid.x;
	mad.lo.s32 	%r1, %r5, %r6, %r7;
	mul.wide.u32 	%rd5, %r1, 8;
	add.s64 	%rd6, %rd4, %rd5;
	ld.global.f64 	%fd1, [%rd6];
	fma.rn.f64 	%fd6, %fd1, 0d3FF71547652B82FE, 0d4338000000000000;
	{
	.reg .b32 %temp; 
	mov.b64 	{%r2, %temp}, %fd6;
	}
	mov.f64 	%fd7, 0dC338000000000000;
	add.rn.f64 	%fd8, %fd6, %fd7;
	fma.rn.f64 	%fd9, %fd8, 0dBFE62E42FEFA39EF, %fd1;
	fma.rn.f64 	%fd10, %fd8, 0dBC7ABC9E3B39803F, %fd9;
	fma.rn.f64 	%fd11, %fd10, 0d3E5ADE1569CE2BDF, 0d3E928AF3FCA213EA;
	fma.rn.f64 	%fd12, %fd11, %fd10, 0d3EC71DEE62401315;
	fma.rn.f64 	%fd13, %fd12, %fd10, 0d3EFA01997C89EB71;
	fma.rn.f64 	%fd14, %fd13, %fd10, 0d3F2A01A014761F65;
	fma.rn.f64 	%fd15, %fd14, %fd10, 0d3F56C16C1852B7AF;
	fma.rn.f64 	%fd16, %fd15, %fd10, 0d3F81111111122322;
	fma.rn.f64 	%fd17, %fd16, %fd10, 0d3FA55555555502A1;
	fma.rn.f64 	%fd18, %fd17, %fd10, 0d3FC5555555555511;
	fma.rn.f64 	%fd19, %fd18, %fd10, 0d3FE000000000000B;
	fma.rn.f64 	%fd20, %fd19, %fd10, 0d3FF0000000000000;
	fma.rn.f64 	%fd21, %fd20, %fd10, 0d3FF0000000000000;
	{
	.reg .b32 %temp; 
	mov.b64 	{%r3, %temp}, %fd21;
	}
	{
	.reg .b32 %temp; 
	mov.b64 	{%temp, %r4}, %fd21;
	}
	shl.b32 	%r8, %r2, 20;
	add.s32 	%r9, %r8, %r4;
	mov.b64 	%fd27, {%r3, %r9};
	{
	.reg .b32 %temp; 
	mov.b64 	{%temp, %r10}, %fd1;
	}
	mov.b32 	%f2, %r10;
	abs.f32 	%f1, %f2;
	setp.lt.f32 	%p1, %f1, 0f4086232B;
	@%p1 bra 	$L__BB2_3;
	setp.lt.f64 	%p2, %fd1, 0d0000000000000000;
	add.f64 	%fd22, %fd1, 0d7FF0000000000000;
	selp.f64 	%fd27, 0d0000000000000000, %fd22, %p2;
	setp.geu.f32 	%p3, %f1, 0f40874800;
	@%p3 bra 	$L__BB2_3;
	shr.u32 	%r11, %r2, 31;
	add.s32 	%r12, %r2, %r11;
	shr.s32 	%r13, %r12, 1;
	shl.b32 	%r14, %r13, 20;
	add.s32 	%r15, %r4, %r14;
	mov.b64 	%fd23, {%r3, %r15};
	sub.s32 	%r16, %r2, %r13;
	shl.b32 	%r17, %r16, 20;
	add.s32 	%r18, %r17, 1072693248;
	mov.b32 	%r19, 0;
	mov.b64 	%fd24, {%r19, %r18};
	mul.f64 	%fd27, %fd24, %fd23;
$L__BB2_3:
	cvta.to.global.u64 	%rd7, %rd1;
	cvta.to.global.u64 	%rd8, %rd2;
	ld.global.f64 	%fd25, [%rd7];
	div.rn.f64 	%fd26, %fd27, %fd25;
	add.s64 	%rd10, %rd8, %rd5;
	st.global.f64 	[%rd10], %fd26;
	ret;

}


// ===== COMPILED SASS (sm_100) =====

	.target	sm_100

	.elftype	@"ET_EXEC"


//--------------------- .note.nv.tkinfo           --------------------------
	.section	.note.nv.tkinfo,"",@"SHT_NOTE"
	.sectionflags	@"SHF_NOTE_NV_TKINFO"
	.tkinfo
        /*0018*/ 	.word	0x00000002
        /*0030*/ 	.string	""
        /*0030*/ 	.string	"ptxas"
        /*0030*/ 	.string	"Cuda compilation tools, release 13.0, V13.0.88"
        /*0030*/ 	.string	"Build cuda_13.0.r13.0/compiler.36424714_0"
        /*0030*/ 	.string	"-arch sm_100 -m 64 "



//--------------------- .note.nv.cuinfo           --------------------------
	.section	.note.nv.cuinfo,"",@"SHT_NOTE"
	.sectionflags	@"SHF_NOTE_NV_CUINFO"
        /*0018*/ 	.short	0x0002
        /*001a*/ 	.short	0x0064
        /*001c*/ 	.short	0x0082
	.zero		2


//--------------------- .nv.info                  --------------------------
	.section	.nv.info,"",@"SHT_CUDA_INFO"
	.align	4


	//----- nvinfo : EIATTR_REGCOUNT
	.align		4
        /*0000*/ 	.byte	0x04, 0x2f
        /*0002*/ 	.short	(.L_1 - .L_0)
	.align		4
.L_0:
        /*0004*/ 	.word	index@(_Z3expPdS_)
        /*0008*/ 	.word	0x0000000e


	//----- nvinfo : EIATTR_FRAME_SIZE
	.align		4
.L_1:
        /*000c*/ 	.byte	0x04, 0x11
        /*000e*/ 	.short	(.L_3 - .L_2)
	.align		4
.L_2:
        /*0010*/ 	.word	index@(_Z3expPdS_)
        /*0014*/ 	.word	0x00000000


	//----- nvinfo : EIATTR_REGCOUNT
	.align		4
.L_3:
        /*0018*/ 	.byte	0x04, 0x2f
        /*001a*/ 	.short	(.L_5 - .L_4)
	.align		4
.L_4:
        /*001c*/ 	.word	index@(_Z3sumPdS_)
        /*0020*/ 	.word	0x0000000e


	//----- nvinfo : EIATTR_FRAME_SIZE
	.align		4
.L_5:
        /*0024*/ 	.byte	0x04, 0x11
        /*0026*/ 	.short	(.L_7 - .L_6)
	.align		4
.L_6:
        /*0028*/ 	.word	index@(_Z3sumPdS_)
        /*002c*/ 	.word	0x00000000


	//----- nvinfo : EIATTR_REGCOUNT
	.align		4
.L_7:
        /*0030*/ 	.byte	0x04, 0x2f
        /*0032*/ 	.short	(.L_9 - .L_8)
	.align		4
.L_8:
        /*0034*/ 	.word	index@(_Z7softmaxPdS_S_)
        /*0038*/ 	.word	0x00000019


	//----- nvinfo : EIATTR_FRAME_SIZE
	.align		4
.L_9:
        /*003c*/ 	.byte	0x04, 0x11
        /*003e*/ 	.short	(.L_11 - .L_10)
	.align		4
.L_10:
        /*0040*/ 	.word	index@($__internal_0_$__cuda_sm20_div_rn_f64_full)
        /*0044*/ 	.word	0x00000000


	//----- nvinfo : EIATTR_FRAME_SIZE
	.align		4
.L_11:
        /*0048*/ 	.byte	0x04, 0x11
        /*004a*/ 	.short	(.L_13 - .L_12)
	.align		4
.L_12:
        /*004c*/ 	.word	index@(_Z7softmaxPdS_S_)
        /*0050*/ 	.word	0x00000000


	//----- nvinfo : EIATTR_MIN_STACK_SIZE
	.align		4
.L_13:
        /*0054*/ 	.byte	0x04, 0x12
        /*0056*/ 	.short	(.L_15 - .L_14)
	.align		4
.L_14:
        /*0058*/ 	.word	index@(_Z7softmaxPdS_S_)
        /*005c*/ 	.word	0x00000000


	//----- nvinfo : EIATTR_MIN_STACK_SIZE
	.align		4
.L_15:
        /*0060*/ 	.byte	0x04, 0x12
        /*0062*/ 	.short	(.L_17 - .L_16)
	.align		4
.L_16:
        /*0064*/ 	.word	index@(_Z3sumPdS_)
        /*0068*/ 	.word	0x00000000


	//----- nvinfo : EIATTR_MIN_STACK_SIZE
	.align		4
.L_17:
        /*006c*/ 	.byte	0x04, 0x12
        /*006e*/ 	.short	(.L_19 - .L_18)
	.align		4
.L_18:
        /*0070*/ 	.word	index@(_Z3expPdS_)
        /*0074*/ 	.word	0x00000000
.L_19:


//--------------------- .nv.compat                --------------------------
	.section	.nv.compat,"",@"SHT_CUDA_COMPAT_INFO"
	.align	4
        /*0000*/ 	.byte	0x02, 0x09, 0x00, 0x00, 0x02, 0x02, 0x01, 0x00, 0x02, 0x05, 0x05, 0x00, 0x03, 0x07, 0x01, 0x01
        /*0010*/ 	.byte	0x02, 0x03, 0x00, 0x00, 0x02, 0x06, 0x01, 0x00, 0x04, 0x0b, 0x08, 0x00, 0x01, 0x00, 0x00, 0x00
        /*0020*/ 	.byte	0x00, 0x00, 0x00, 0x00


//--------------------- .nv.info._Z7softmaxPdS_S_ --------------------------
	.section	.nv.info._Z7softmaxPdS_S_,"",@"SHT_CUDA_INFO"
	.sectionflags	@""
	.align	4


	//----- nvinfo : EIATTR_CUDA_API_VERSION
	.align		4
        /*0000*/ 	.byte	0x04, 0x37
        /*0002*/ 	.short	(.L_21 - .L_20)
.L_20:
        /*0004*/ 	.word	0x00000082


	//----- nvinfo : EIATTR_KPARAM_INFO
	.align		4
.L_21:
        /*0008*/ 	.byte	0x04, 0x17
        /*000a*/ 	.short	(.L_23 - .L_22)
.L_22:
        /*000c*/ 	.word	0x00000000
        /*0010*/ 	.short	0x0002
        /*0012*/ 	.short	0x0010
        /*0014*/ 	.byte	0x00, 0xf5, 0x21, 0x00


	//----- nvinfo : EIATTR_KPARAM_INFO
	.align		4
.L_23:
        /*0018*/ 	.byte	0x04, 0x17
        /*001a*/ 	.short	(.L_25 - .L_24)
.L_24:
        /*001c*/ 	.word	0x00000000
        /*0020*/ 	.short	0x0001
        /*0022*/ 	.short	0x0008
        /*0024*/ 	.byte	0x00, 0xf5, 0x21, 0x00


	//----- nvinfo : EIATTR_KPARAM_INFO
	.align		4
.L_25:
        /*0028*/ 	.byte	0x04, 0x17
        /*002a*/ 	.short	(.L_27 - .L_26)
.L_26:
        /*002c*/ 	.word	0x00000000
        /*0030*/ 	.short	0x0000
        /*0032*/ 	.short	0x0000
        /*0034*/ 	.byte	0x00, 0xf5, 0x21, 0x00


	//----- nvinfo : EIATTR_SPARSE_MMA_MASK
	.align		4
.L_27:
        /*0038*/ 	.byte	0x03, 0x50
        /*003a*/ 	.short	0x0000


	//----- nvinfo : EIATTR_MAXREG_COUNT
	.align		4
        /*003c*/ 	.byte	0x03, 0x1b
        /*003e*/ 	.short	0x00ff


	//----- nvinfo : EIATTR_MERCURY_ISA_VERSION
	.align		4
        /*0040*/ 	.byte	0x03, 0x5f
        /*0042*/ 	.short	0x0101


	//----- nvinfo : EIATTR_VRC_CTA_INIT_COUNT
	.align		4
        /*0044*/ 	.byte	0x02, 0x4a
	.zero		1
	.zero		1


	//----- nvinfo : EIATTR_EXIT_INSTR_OFFSETS
	.align		4
        /*0048*/ 	.byte	0x04, 0x1c
        /*004a*/ 	.short	(.L_29 - .L_28)


	//   ....[0]....
.L_28:
        /*004c*/ 	.word	0x000005f0


	//----- nvinfo : EIATTR_CRS_STACK_SIZE
	.align		4
.L_29:
        /*0050*/ 	.byte	0x04, 0x1e
        /*0052*/ 	.short	(.L_31 - .L_30)
.L_30:
        /*0054*/ 	.word	0x00000000


	//----- nvinfo : EIATTR_CBANK_PARAM_SIZE
	.align		4
.L_31:
        /*0058*/ 	.byte	0x03, 0x19
        /*005a*/ 	.short	0x0018


	//----- nvinfo : EIATTR_PARAM_CBANK
	.align		4
        /*005c*/ 	.byte	0x04, 0x0a
        /*005e*/ 	.short	(.L_33 - .L_32)
	.align		4
.L_32:
        /*0060*/ 	.word	index@(.nv.constant0._Z7softmaxPdS_S_)
        /*0064*/ 	.short	0x0380
        /*0066*/ 	.short	0x0018


	//----- nvinfo : EIATTR_SW_WAR
	.align		4
.L_33:
        /*0068*/ 	.byte	0x04, 0x36
        /*006a*/ 	.short	(.L_35 - .L_34)
.L_34:
        /*006c*/ 	.word	0x00000008
.L_35:


//--------------------- .nv.info._Z3sumPdS_       --------------------------
	.section	.nv.info._Z3sumPdS_,"",@"SHT_CUDA_INFO"
	.sectionflags	@""
	.align	4


	//----- nvinfo : EIATTR_CUDA_API_VERSION
	.align		4
        /*0000*/ 	.byte	0x04, 0x37
        /*0002*/ 	.short	(.L_37 - .L_36)
.L_36:
        /*0004*/ 	.word	0x00000082


	//----- nvinfo : EIATTR_KPARAM_INFO
	.align		4
.L_37:
        /*0008*/ 	.byte	0x04, 0x17
        /*000a*/ 	.short	(.L_39 - .L_38)
.L_38:
        /*000c*/ 	.word	0x00000000
        /*0010*/ 	.short	0x0001
        /*0012*/ 	.short	0x0008
        /*0014*/ 	.byte	0x00, 0xf5, 0x21, 0x00


	//----- nvinfo : EIATTR_KPARAM_INFO
	.align		4
.L_39:
        /*0018*/ 	.byte	0x04, 0x17
        /*001a*/ 	.short	(.L_41 - .L_40)
.L_40:
        /*001c*/ 	.word	0x00000000
        /*0020*/ 	.short	0x0000
        /*0022*/ 	.short	0x0000
        /*0024*/ 	.byte	0x00, 0xf5, 0x21, 0x00


	//----- nvinfo : EIATTR_SPARSE_MMA_MASK
	.align		4
.L_41:
        /*0028*/ 	.byte	0x03, 0x50
        /*002a*/ 	.short	0x0000


	//----- nvinfo : EIATTR_MAXREG_COUNT
	.align		4
        /*002c*/ 	.byte	0x03, 0x1b
        /*002e*/ 	.short	0x00ff


	//----- nvinfo : EIATTR_NUM_BARRIERS
	.align		4
        /*0030*/ 	.byte	0x02, 0x4c
        /*0032*/ 	.byte	0x01
	.zero		1


	//----- nvinfo : EIATTR_MERCURY_ISA_VERSION
	.align		4
        /*0034*/ 	.byte	0x03, 0x5f
        /*0036*/ 	.short	0x0101


	//----- nvinfo : EIATTR_VRC_CTA_INIT_COUNT
	.align		4
        /*0038*/ 	.byte	0x02, 0x4a
	.zero		1
	.zero		1


	//----- nvinfo : EIATTR_EXIT_INSTR_OFFSETS
	.align		4
        /*003c*/ 	.byte	0x04, 0x1c
        /*003e*/ 	.short	(.L_43 - .L_42)


	//   ....[0]....
.L_42:
        /*0040*/ 	.word	0x000001f0


	//   ....[1]....
        /*0044*/ 	.word	0x00000260


	//----- nvinfo : EIATTR_CBANK_PARAM_SIZE
	.align		4
.L_43:
        /*0048*/ 	.byte	0x03, 0x19
        /*004a*/ 	.short	0x0010


	//----- nvinfo : EIATTR_PARAM_CBANK
	.align		4
        /*004c*/ 	.byte	0x04, 0x0a
        /*004e*/ 	.short	(.L_45 - .L_44)
	.align		4
.L_44:
        /*0050*/ 	.word	index@(.nv.constant0._Z3sumPdS_)
        /*0054*/ 	.short	0x0380
        /*0056*/ 	.short	0x0010


	//----- nvinfo : EIATTR_SW_WAR
	.align		4
.L_45:
        /*0058*/ 	.byte	0x04, 0x36
        /*005a*/ 	.short	(.L_47 - .L_46)
.L_46:
        /*005c*/ 	.word	0x00000008
.L_47:


//--------------------- .nv.info._Z3expPdS_       --------------------------
	.section	.nv.info._Z3expPdS_,"",@"SHT_CUDA_INFO"
	.sectionflags	@""
	.align	4


	//----- nvinfo : EIATTR_CUDA_API_VERSION
	.align		4
        /*0000*/ 	.byte	0x04, 0x37
        /*0002*/ 	.short	(.L_49 - .L_48)
.L_48:
        /*0004*/ 	.word	0x00000082


	//----- nvinfo : EIATTR_KPARAM_INFO
	.align		4
.L_49:
        /*0008*/ 	.byte	0x04, 0x17
        /*000a*/ 	.short	(.L_51 - .L_50)
.L_50:
        /*000c*/ 	.word	0x00000000
        /*0010*/ 	.short	0x0001
        /*0012*/ 	.short	0x0008
        /*0014*/ 	.byte	0x00, 0xf5, 0x21, 0x00


	//----- nvinfo : EIATTR_KPARAM_INFO
	.align		4
.L_51:
        /*0018*/ 	.byte	0x04, 0x17
        /*001a*/ 	.short	(.L_53 - .L_52)
.L_52:
        /*001c*/ 	.word	0x00000000
        /*0020*/ 	.short	0x0000
        /*0022*/ 	.short	0x0000
        /*0024*/ 	.byte	0x00, 0xf5, 0x21, 0x00


	//----- nvinfo : EIATTR_SPARSE_MMA_MASK
	.align		4
.L_53:
        /*0028*/ 	.byte	0x03, 0x50
        /*002a*/ 	.short	0x0000


	//----- nvinfo : EIATTR_MAXREG_COUNT
	.align		4
        /*002c*/ 	.byte	0x03, 0x1b
        /*002e*/ 	.short	0x00ff


	//----- nvinfo : EIATTR_MERCURY_ISA_VERSION
	.align		4
        /*0030*/ 	.byte	0x03, 0x5f
        /*0032*/ 	.short	0x0101


	//----- nvinfo : EIATTR_VRC_CTA_INIT_COUNT
	.align		4
        /*0034*/ 	.byte	0x02, 0x4a
	.zero		1
	.zero		1


	//----- nvinfo : EIATTR_EXIT_INSTR_OFFSETS
	.align		4
        /*0038*/ 	.byte	0x04, 0x1c
        /*003a*/ 	.short	(.L_55 - .L_54)


	//   ....[0]....
.L_54:
        /*003c*/ 	.word	0x00000470


	//----- nvinfo : EIATTR_CRS_STACK_SIZE
	.align		4
.L_55:
        /*0040*/ 	.byte	0x04, 0x1e
        /*0042*/ 	.short	(.L_57 - .L_56)
.L_56:
        /*0044*/ 	.word	0x00000000


	//----- nvinfo : EIATTR_CBANK_PARAM_SIZE
	.align		4
.L_57:
        /*0048*/ 	.byte	0x03, 0x19
        /*004a*/ 	.short	0x0010


	//----- nvinfo : EIATTR_PARAM_CBANK
	.align		4
        /*004c*/ 	.byte	0x04, 0x0a
        /*004e*/ 	.short	(.L_59 - .L_58)
	.align		4
.L_58:
        /*0050*/ 	.word	index@(.nv.constant0._Z3expPdS_)
        /*0054*/ 	.short	0x0380
        /*0056*/ 	.short	0x0010


	//----- nvinfo : EIATTR_SW_WAR
	.align		4
.L_59:
        /*0058*/ 	.byte	0x04, 0x36
        /*005a*/ 	.short	(.L_61 - .L_60)
.L_60:
        /*005c*/ 	.word	0x00000008
.L_61:


//--------------------- .nv.callgraph             --------------------------
	.section	.nv.callgraph,"",@"SHT_CUDA_CALLGRAPH"
	.align	4
	.sectionentsize	8
	.align		4
        /*0000*/ 	.word	0x00000000
	.align		4
        /*0004*/ 	.word	0xffffffff
	.align		4
        /*0008*/ 	.word	0x00000000
	.align		4
        /*000c*/ 	.word	0xfffffffe
	.align		4
        /*0010*/ 	.word	0x00000000
	.align		4
        /*0014*/ 	.word	0xfffffffd
	.align		4
        /*0018*/ 	.word	0x00000000
	.align		4
        /*001c*/ 	.word	0xfffffffc


//--------------------- .text._Z7softmaxPdS_S_    --------------------------
	.section	.text._Z7softmaxPdS_S_,"ax",@progbits
	.align	128
        .global         _Z7softmaxPdS_S_
        .type           _Z7softmaxPdS_S_,@function
        .size           _Z7softmaxPdS_S_,(.L_x_16 - _Z7softmaxPdS_S_)
        .other          _Z7softmaxPdS_S_,@"STO_CUDA_ENTRY STV_DEFAULT"
_Z7softmaxPdS_S_:
.text._Z7softmaxPdS_S_:
[----:B------:R-:W-:Y:S01]  /*0000*/  LDC R1, c[0x0][0x37c] ;  /* 0x0000df00ff017b82 */ /* 0x000fe20000000800 */
[----:B------:R-:W0:Y:S07]  /*0010*/  S2R R5, SR_TID.X ;  /* 0x0000000000057919 */ /* 0x000e2e0000002100 */
[----:B------:R-:W0:Y:S01]  /*0020*/  S2UR UR6, SR_CTAID.X ;  /* 0x00000000000679c3 */ /* 0x000e220000002500 */
[----:B------:R-:W1:Y:S07]  /*0030*/  LDCU.64 UR4, c[0x0][0x358] ;  /* 0x00006b00ff0477ac */ /* 0x000e6e0008000a00 */
[----:B------:R-:W0:Y:S08]  /*0040*/  LDC R0, c[0x0][0x360] ;  /* 0x0000d800ff007b82 */ /* 0x000e300000000800 */
[----:B------:R-:W2:Y:S01]  /*0050*/  LDC.64 R2, c[0x0][0x380] ;  /* 0x0000e000ff027b82 */ /* 0x000ea20000000a00 */
[----:B0-----:R-:W-:-:S04]  /*0060*/  IMAD R0, R0, UR6, R5 ;  /* 0x0000000600007c24 */ /* 0x001fc8000f8e0205 */
[----:B--2---:R-:W-:-:S06]  /*0070*/  IMAD.WIDE.U32 R2, R0, 0x8, R2 ;  /* 0x0000000800027825 */ /* 0x004fcc00078e0002 */
[----:B-1----:R-:W2:Y:S01]  /*0080*/  LDG.E.64 R2, desc[UR4][R2.64] ;  /* 0x0000000402027981 */ /* 0x002ea2000c1e1b00 */
[----:B------:R-:W0:Y:S03]  /*0090*/  LDC.64 R6, c[0x0][0x388] ;  /* 0x0000e200ff067b82 */ /* 0x000e260000000a00 */
[----:B0-----:R-:W3:Y:S01]  /*00a0*/  LDG.E.64 R6, desc[UR4][R6.64] ;  /* 0x0000000406067981 */ /* 0x001ee2000c1e1b00 */
[----:B------:R-:W-:Y:S01]  /*00b0*/  IMAD.MOV.U32 R4, RZ, RZ, 0x652b82fe ;  /* 0x652b82feff047424 */ /* 0x000fe200078e00ff */
[----:B------:R-:W-:Y:S01]  /*00c0*/  UMOV UR6, 0xfefa39ef ;  /* 0xfefa39ef00067882 */ /* 0x000fe20000000000 */
[----:B------:R-:W-:Y:S01]  /*00d0*/  IMAD.MOV.U32 R5, RZ, RZ, 0x3ff71547 ;  /* 0x3ff71547ff057424 */ /* 0x000fe200078e00ff */
[----:B------:R-:W-:Y:S01]  /*00e0*/  UMOV UR7, 0x3fe62e42 ;  /* 0x3fe62e4200077882 */ /* 0x000fe20000000000 */
[----:B------:R-:W-:Y:S01]  /*00f0*/  IMAD.MOV.U32 R12, RZ, RZ, 0x1 ;  /* 0x00000001ff0c7424 */ /* 0x000fe200078e00ff */
[----:B------:R-:W-:Y:S03]  /*0100*/  BSSY.RECONVERGENT B0, `(.L_x_0) ;  /* 0x000003c000007945 */ /* 0x000fe60003800200 */
[----:B--2---:R-:W-:Y:S01]  /*0110*/  DFMA R4, R2, R4, 6.75539944105574400000e+15 ;  /* 0x433800000204742b */ /* 0x004fe20000000004 */
[----:B------:R-:W-:-:S07]  /*0120*/  FSETP.GEU.AND P0, PT, |R3|, 4.1917929649353027344, PT ;  /* 0x4086232b0300780b */ /* 0x000fce0003f0e200 */
[----:B------:R-:W-:-:S08]  /*0130*/  DADD R8, R4, -6.75539944105574400000e+15 ;  /* 0xc338000004087429 */ /* 0x000fd00000000000 */
[----:B------:R-:W-:Y:S01]  /*0140*/  DFMA R10, R8, -UR6, R2 ;  /* 0x80000006080a7c2b */ /* 0x000fe20008000002 */
[----:B------:R-:W-:Y:S01]  /*0150*/  UMOV UR6, 0x3b39803f ;  /* 0x3b39803f00067882 */ /* 0x000fe20000000000 */
[----:B------:R-:W-:-:S06]  /*0160*/  UMOV UR7, 0x3c7abc9e ;  /* 0x3c7abc9e00077882 */ /* 0x000fcc0000000000 */
[----:B------:R-:W-:Y:S01]  /*0170*/  DFMA R8, R8, -UR6, R10 ;  /* 0x8000000608087c2b */ /* 0x000fe2000800000a */
[----:B------:R-:W-:Y:S01]  /*0180*/  UMOV UR6, 0x69ce2bdf ;  /* 0x69ce2bdf00067882 */ /* 0x000fe20000000000 */
[----:B------:R-:W-:Y:S01]  /*0190*/  IMAD.MOV.U32 R10, RZ, RZ, -0x35dec16 ;  /* 0xfca213eaff0a7424 */ /* 0x000fe200078e00ff */
[----:B------:R-:W-:Y:S01]  /*01a0*/  UMOV UR7, 0x3e5ade15 ;  /* 0x3e5ade1500077882 */ /* 0x000fe20000000000 */
[----:B------:R-:W-:Y:S01]  /*01b0*/  IMAD.MOV.U32 R11, RZ, RZ, 0x3e928af3 ;  /* 0x3e928af3ff0b7424 */ /* 0x000fe200078e00ff */
[----:B---3--:R-:W0:Y:S05]  /*01c0*/  MUFU.RCP64H R13, R7 ;  /* 0x00000007000d7308 */ /* 0x008e2a0000001800 */
[----:B------:R-:W-:Y:S01]  /*01d0*/  DFMA R10, R8, UR6, R10 ;  /* 0x00000006080a7c2b */ /* 0x000fe2000800000a */
[----:B------:R-:W-:Y:S01]  /*01e0*/  UMOV UR6, 0x62401315 ;  /* 0x6240131500067882 */ /* 0x000fe20000000000 */
[----:B------:R-:W-:-:S06]  /*01f0*/  UMOV UR7, 0x3ec71dee ;  /* 0x3ec71dee00077882 */ /* 0x000fcc0000000000 */
[----:B------:R-:W-:Y:S01]  /*0200*/  DFMA R10, R8, R10, UR6 ;  /* 0x00000006080a7e2b */ /* 0x000fe2000800000a */
[----:B------:R-:W-:Y:S01]  /*0210*/  UMOV UR6, 0x7c89eb71 ;  /* 0x7c89eb7100067882 */ /* 0x000fe20000000000 */
[----:B------:R-:W-:Y:S01]  /*0220*/  UMOV UR7, 0x3efa0199 ;  /* 0x3efa019900077882 */ /* 0x000fe20000000000 */
[----:B0-----:R-:W-:-:S05]  /*0230*/  DFMA R14, -R6, R12, 1 ;  /* 0x3ff00000060e742b */ /* 0x001fca000000010c */
[----:B------:R-:W-:Y:S01]  /*0240*/  DFMA R10, R8, R10, UR6 ;  /* 0x00000006080a7e2b */ /* 0x000fe2000800000a */
[----:B------:R-:W-:Y:S01]  /*0250*/  UMOV UR6, 0x14761f65 ;  /* 0x14761f6500067882 */ /* 0x000fe20000000000 */
[----:B------:R-:W-:Y:S01]  /*0260*/  UMOV UR7, 0x3f2a01a0 ;  /* 0x3f2a01a000077882 */ /* 0x000fe20000000000 */
[----:B------:R-:W-:-:S05]  /*0270*/  DFMA R14, R14, R14, R14 ;  /* 0x0000000e0e0e722b */ /* 0x000fca000000000e */
[----:B------:R-:W-:Y:S01]  /*0280*/  DFMA R10, R8, R10, UR6 ;  /* 0x00000006080a7e2b */ /* 0x000fe2000800000a */
[----:B------:R-:W-:Y:S01]  /*0290*/  UMOV UR6, 0x1852b7af ;  /* 0x1852b7af00067882 */ /* 0x000fe20000000000 */
[----:B------:R-:W-:Y:S01]  /*02a0*/  UMOV UR7, 0x3f56c16c ;  /* 0x3f56c16c00077882 */ /* 0x000fe20000000000 */
[----:B------:R-:W-:-:S05]  /*02b0*/  DFMA R14, R12, R14, R12 ;  /* 0x0000000e0c0e722b */ /* 0x000fca000000000c */
[----:B------:R-:W-:Y:S01]  /*02c0*/  DFMA R10, R8, R10, UR6 ;  /* 0x00000006080a7e2b */ /* 0x000fe2000800000a */
[----:B------:R-:W-:Y:S01]  /*02d0*/  UMOV UR6, 0x11122322 ;  /* 0x1112232200067882 */ /* 0x000fe20000000000 */
[----:B------:R-:W-:-:S06]  /*02e0*/  UMOV UR7, 0x3f811111 ;  /* 0x3f81111100077882 */ /* 0x000fcc0000000000 */
        /* <DEDUP_REMOVED lines=9> */
[----:B------:R-:W-:-:S08]  /*0380*/  DFMA R10, R8, R10, UR6 ;  /* 0x00000006080a7e2b */ /* 0x000fd0000800000a */
[----:B------:R-:W-:-:S08]  /*0390*/  DFMA R10, R8, R10, 1 ;  /* 0x3ff00000080a742b */ /* 0x000fd0000000000a */
[----:B------:R-:W-:Y:S02]  /*03a0*/  DFMA R12, R8, R10, 1 ;  /* 0x3ff00000080c742b */ /* 0x000fe4000000000a */
[----:B------:R-:W-:-:S08]  /*03b0*/  DFMA R8, -R6, R14, 1 ;  /* 0x3ff000000608742b */ /* 0x000fd0000000010e */
[----:B------:R-:W-:Y:S01]  /*03c0*/  DFMA R8, R14, R8, R14 ;  /* 0x000000080e08722b */ /* 0x000fe2000000000e */
[----:B------:R-:W-:Y:S02]  /*03d0*/  IMAD R11, R4, 0x100000, R13 ;  /* 0x00100000040b7824 */ /* 0x000fe400078e020d */
[----:B------:R-:W-:Y:S01]  /*03e0*/  IMAD.MOV.U32 R10, RZ, RZ, R12 ;  /* 0x000000ffff0a7224 */ /* 0x000fe200078e000c */
[----:B------:R-:W-:Y:S07]  /*03f0*/  @!P0 BRA `(.L_x_1) ;  /* 0x0000000000308947 */ /* 0x000fee0003800000 */
[----:B------:R-:W-:Y:S01]  /*0400*/  FSETP.GEU.AND P1, PT, |R3|, 4.2275390625, PT ;  /* 0x408748000300780b */ /* 0x000fe20003f2e200 */
[C---:B------:R-:W-:Y:S02]  /*0410*/  DADD R10, R2.reuse, +INF ;  /* 0x7ff00000020a7429 */ /* 0x040fe40000000000 */
[----:B------:R-:W-:-:S08]  /*0420*/  DSETP.GEU.AND P0, PT, R2, RZ, PT ;  /* 0x000000ff0200722a */ /* 0x000fd00003f0e000 */
[----:B------:R-:W-:Y:S02]  /*0430*/  FSEL R10, R10, RZ, P0 ;  /* 0x000000ff0a0a7208 */ /* 0x000fe40000000000 */
[----:B------:R-:W-:Y:S02]  /*0440*/  @!P1 LEA.HI R5, R4, R4, RZ, 0x1 ;  /* 0x0000000404059211 */ /* 0x000fe400078f08ff */
[----:B------:R-:W-:Y:S02]  /*0450*/  FSEL R11, R11, RZ, P0 ;  /* 0x000000ff0b0b7208 */ /* 0x000fe40000000000 */
[----:B------:R-:W-:-:S05]  /*0460*/  @!P1 SHF.R.S32.HI R5, RZ, 0x1, R5 ;  /* 0x00000001ff059819 */ /* 0x000fca0000011405 */
[----:B------:R-:W-:Y:S02]  /*0470*/  @!P1 IMAD.IADD R2, R4, 0x1, -R5 ;  /* 0x0000000104029824 */ /* 0x000fe400078e0a05 */
[----:B------:R-:W-:-:S03]  /*0480*/  @!P1 IMAD R13, R5, 0x100000, R13 ;  /* 0x00100000050d9824 */ /* 0x000fc600078e020d */
[----:B------:R-:W-:Y:S01]  /*0490*/  @!P1 LEA R3, R2, 0x3ff00000, 0x14 ;  /* 0x3ff0000002039811 */ /* 0x000fe200078ea0ff */
[----:B------:R-:W-:-:S06]  /*04a0*/  @!P1 IMAD.MOV.U32 R2, RZ, RZ, RZ ;  /* 0x000000ffff029224 */ /* 0x000fcc00078e00ff */
[----:B------:R-:W-:-:S11]  /*04b0*/  @!P1 DMUL R10, R12, R2 ;  /* 0x000000020c0a9228 */ /* 0x000fd60000000000 */
.L_x_1:
[----:B------:R-:W-:Y:S05]  /*04c0*/  BSYNC.RECONVERGENT B0 ;  /* 0x0000000000007941 */ /* 0x000fea0003800200 */
.L_x_0:
[----:B------:R-:W-:Y:S01]  /*04d0*/  IMAD.MOV.U32 R4, RZ, RZ, R10 ;  /* 0x000000ffff047224 */ /* 0x000fe200078e000a */
[----:B------:R-:W-:Y:S01]  /*04e0*/  FSETP.GEU.AND P1, PT, |R11|, 6.5827683646048100446e-37, PT ;  /* 0x036000000b00780b */ /* 0x000fe20003f2e200 */
[----:B------:R-:W-:Y:S01]  /*04f0*/  IMAD.MOV.U32 R5, RZ, RZ, R11 ;  /* 0x000000ffff057224 */ /* 0x000fe200078e000b */
[----:B------:R-:W-:Y:S05]  /*0500*/  BSSY.RECONVERGENT B0, `(.L_x_2) ;  /* 0x000000b000007945 */ /* 0x000fea0003800200 */
[----:B------:R-:W-:-:S08]  /*0510*/  DMUL R2, R8, R4 ;  /* 0x0000000408027228 */ /* 0x000fd00000000000 */
[----:B------:R-:W-:-:S08]  /*0520*/  DFMA R4, -R6, R2, R4 ;  /* 0x000000020604722b */ /* 0x000fd00000000104 */
[----:B------:R-:W-:-:S10]  /*0530*/  DFMA R2, R8, R4, R2 ;  /* 0x000000040802722b */ /* 0x000fd40000000002 */
[----:B------:R-:W-:-:S05]  /*0540*/  FFMA R4, RZ, R7, R3 ;  /* 0x00000007ff047223 */ /* 0x000fca0000000003 */
[----:B------:R-:W-:-:S13]  /*0550*/  FSETP.GT.AND P0, PT, |R4|, 1.469367938527859385e-39, PT ;  /* 0x001000000400780b */ /* 0x000fda0003f04200 */
[----:B------:R-:W-:Y:S05]  /*0560*/  @P0 BRA P1, `(.L_x_3) ;  /* 0x0000000000100947 */ /* 0x000fea0000800000 */
[----:B------:R-:W-:Y:S01]  /*0570*/  IMAD.MOV.U32 R4, RZ, RZ, R10 ;  /* 0x000000ffff047224 */ /* 0x000fe200078e000a */
[----:B------:R-:W-:Y:S01]  /*0580*/  MOV R10, 0x5b0 ;  /* 0x000005b0000a7802 */ /* 0x000fe20000000f00 */
[----:B------:R-:W-:-:S07]  /*0590*/  IMAD.MOV.U32 R5, RZ, RZ, R11 ;  /* 0x000000ffff057224 */ /* 0x000fce00078e000b */
[----:B------:R-:W-:Y:S05]  /*05a0*/  CALL.REL.NOINC `($__internal_0_$__cuda_sm20_div_rn_f64_full) ;  /* 0x0000000000147944 */ /* 0x000fea0003c00000 */
.L_x_3:
[----:B------:R-:W-:Y:S05]  /*05b0*/  BSYNC.RECONVERGENT B0 ;  /* 0x0000000000007941 */ /* 0x000fea0003800200 */
.L_x_2:
[----:B------:R-:W0:Y:S02]  /*05c0*/  LDC.64 R4, c[0x0][0x390] ;  /* 0x0000e400ff047b82 */ /* 0x000e240000000a00 */
[----:B0-----:R-:W-:-:S05]  /*05d0*/  IMAD.WIDE.U32 R4, R0, 0x8, R4 ;  /* 0x0000000800047825 */ /* 0x001fca00078e0004 */
[----:B------:R-:W-:Y:S01]  /*05e0*/  STG.E.64 desc[UR4][R4.64], R2 ;  /* 0x0000000204007986 */ /* 0x000fe2000c101b04 */
[----:B------:R-:W-:Y:S05]  /*05f0*/  EXIT ;  /* 0x000000000000794d */ /* 0x000fea0003800000 */
        .weak           $__internal_0_$__cuda_sm20_div_rn_f64_full
        .type           $__internal_0_$__cuda_sm20_div_rn_f64_full,@function
        .size           $__internal_0_$__cuda_sm20_div_rn_f64_full,(.L_x_16 - $__internal_0_$__cuda_sm20_div_rn_f64_full)
$__internal_0_$__cuda_sm20_div_rn_f64_full:
[C---:B------:R-:W-:Y:S01]  /*0600*/  FSETP.GEU.AND P0, PT, |R7|.reuse, 1.469367938527859385e-39, PT ;  /* 0x001000000700780b */ /* 0x040fe20003f0e200 */
[----:B------:R-:W-:Y:S01]  /*0610*/  IMAD.MOV.U32 R16, RZ, RZ, 0x1 ;  /* 0x00000001ff107424 */ /* 0x000fe200078e00ff */
[----:B------:R-:W-:Y:S01]  /*0620*/  LOP3.LUT R2, R7, 0x800fffff, RZ, 0xc0, !PT ;  /* 0x800fffff07027812 */ /* 0x000fe200078ec0ff */
[----:B------:R-:W-:Y:S01]  /*0630*/  BSSY.RECONVERGENT B1, `(.L_x_4) ;  /* 0x0000055000017945 */ /* 0x000fe20003800200 */
[C---:B------:R-:W-:Y:S02]  /*0640*/  FSETP.GEU.AND P2, PT, |R5|.reuse, 1.469367938527859385e-39, PT ;  /* 0x001000000500780b */ /* 0x040fe40003f4e200 */
[----:B------:R-:W-:Y:S01]  /*0650*/  LOP3.LUT R3, R2, 0x3ff00000, RZ, 0xfc, !PT ;  /* 0x3ff0000002037812 */ /* 0x000fe200078efcff */
[----:B------:R-:W-:Y:S01]  /*0660*/  IMAD.MOV.U32 R2, RZ, RZ, R6 ;  /* 0x000000ffff027224 */ /* 0x000fe200078e0006 */
[----:B------:R-:W-:Y:S02]  /*0670*/  LOP3.LUT R11, R5, 0x7ff00000, RZ, 0xc0, !PT ;  /* 0x7ff00000050b7812 */ /* 0x000fe400078ec0ff */
[----:B------:R-:W-:-:S03]  /*0680*/  LOP3.LUT R14, R7, 0x7ff00000, RZ, 0xc0, !PT ;  /* 0x7ff00000070e7812 */ /* 0x000fc600078ec0ff */
[----:B------:R-:W-:Y:S01]  /*0690*/  @!P0 DMUL R2, R6, 8.98846567431157953865e+307 ;  /* 0x7fe0000006028828 */ /* 0x000fe20000000000 */
[----:B------:R-:W-:-:S03]  /*06a0*/  ISETP.GE.U32.AND P1, PT, R11, R14, PT ;  /* 0x0000000e0b00720c */ /* 0x000fc60003f26070 */
[----:B------:R-:W-:Y:S01]  /*06b0*/  @!P2 LOP3.LUT R12, R7, 0x7ff00000, RZ, 0xc0, !PT ;  /* 0x7ff00000070ca812 */ /* 0x000fe200078ec0ff */
[----:B------:R-:W-:Y:S01]  /*06c0*/  @!P2 IMAD.MOV.U32 R18, RZ, RZ, RZ ;  /* 0x000000ffff12a224 */ /* 0x000fe200078e00ff */
[----:B------:R-:W0:Y:S02]  /*06d0*/  MUFU.RCP64H R17, R3 ;  /* 0x0000000300117308 */ /* 0x000e240000001800 */
[----:B------:R-:W-:Y:S01]  /*06e0*/  @!P2 ISETP.GE.U32.AND P3, PT, R11, R12, PT ;  /* 0x0000000c0b00a20c */ /* 0x000fe20003f66070 */
[----:B------:R-:W-:-:S05]  /*06f0*/  IMAD.MOV.U32 R12, RZ, RZ, 0x1ca00000 ;  /* 0x1ca00000ff0c7424 */ /* 0x000fca00078e00ff */
[----:B------:R-:W-:-:S04]  /*0700*/  @!P2 SEL R13, R12, 0x63400000, !P3 ;  /* 0x634000000c0da807 */ /* 0x000fc80005800000 */
[----:B------:R-:W-:-:S04]  /*0710*/  @!P2 LOP3.LUT R13, R13, 0x80000000, R5, 0xf8, !PT ;  /* 0x800000000d0da812 */ /* 0x000fc800078ef805 */
[----:B------:R-:W-:Y:S01]  /*0720*/  @!P2 LOP3.LUT R19, R13, 0x100000, RZ, 0xfc, !PT ;  /* 0x001000000d13a812 */ /* 0x000fe200078efcff */
[----:B0-----:R-:W-:-:S08]  /*0730*/  DFMA R8, R16, -R2, 1 ;  /* 0x3ff000001008742b */ /* 0x001fd00000000802 */
[----:B------:R-:W-:-:S08]  /*0740*/  DFMA R8, R8, R8, R8 ;  /* 0x000000080808722b */ /* 0x000fd00000000008 */
[----:B------:R-:W-:Y:S01]  /*0750*/  DFMA R16, R16, R8, R16 ;  /* 0x000000081010722b */ /* 0x000fe20000000010 */
[----:B------:R-:W-:Y:S01]  /*0760*/  SEL R9, R12, 0x63400000, !P1 ;  /* 0x634000000c097807 */ /* 0x000fe20004800000 */
[----:B------:R-:W-:-:S03]  /*0770*/  IMAD.MOV.U32 R8, RZ, RZ, R4 ;  /* 0x000000ffff087224 */ /* 0x000fc600078e0004 */
[----:B------:R-:W-:-:S03]  /*0780*/  LOP3.LUT R9, R9, 0x800fffff, R5, 0xf8, !PT ;  /* 0x800fffff09097812 */ /* 0x000fc600078ef805 */
[----:B------:R-:W-:-:S03]  /*0790*/  DFMA R20, R16, -R2, 1 ;  /* 0x3ff000001014742b */ /* 0x000fc60000000802 */
[----:B------:R-:W-:-:S05]  /*07a0*/  @!P2 DFMA R8, R8, 2, -R18 ;  /* 0x400000000808a82b */ /* 0x000fca0000000812 */
[----:B------:R-:W-:Y:S01]  /*07b0*/  DFMA R16, R16, R20, R16 ;  /* 0x000000141010722b */ /* 0x000fe20000000010 */
[----:B------:R-:W-:Y:S02]  /*07c0*/  IMAD.MOV.U32 R21, RZ, RZ, R11 ;  /* 0x000000ffff157224 */ /* 0x000fe400078e000b */
[----:B------:R-:W-:Y:S01]  /*07d0*/  IMAD.MOV.U32 R20, RZ, RZ, R14 ;  /* 0x000000ffff147224 */ /* 0x000fe200078e000e */
[----:B------:R-:W-:Y:S02]  /*07e0*/  @!P0 LOP3.LUT R20, R3, 0x7ff00000, RZ, 0xc0, !PT ;  /* 0x7ff0000003148812 */ /* 0x000fe400078ec0ff */
[----:B------:R-:W-:Y:S02]  /*07f0*/  @!P2 LOP3.LUT R21, R9, 0x7ff00000, RZ, 0xc0, !PT ;  /* 0x7ff000000915a812 */ /* 0x000fe400078ec0ff */
[----:B------:R-:W-:Y:S01]  /*0800*/  DMUL R18, R16, R8 ;  /* 0x0000000810127228 */ /* 0x000fe20000000000 */
[----:B------:R-:W-:Y:S02]  /*0810*/  VIADD R22, R20, 0xffffffff ;  /* 0xffffffff14167836 */ /* 0x000fe40000000000 */
[----:B------:R-:W-:-:S05]  /*0820*/  VIADD R13, R21, 0xffffffff ;  /* 0xffffffff150d7836 */ /* 0x000fca0000000000 */
[----:B------:R-:W-:Y:S01]  /*0830*/  DFMA R14, R18, -R2, R8 ;  /* 0x80000002120e722b */ /* 0x000fe20000000008 */
[----:B------:R-:W-:-:S04]  /*0840*/  ISETP.GT.U32.AND P0, PT, R13, 0x7feffffe, PT ;  /* 0x7feffffe0d00780c */ /* 0x000fc80003f04070 */
[----:B------:R-:W-:-:S03]  /*0850*/  ISETP.GT.U32.OR P0, PT, R22, 0x7feffffe, P0 ;  /* 0x7feffffe1600780c */ /* 0x000fc60000704470 */
[----:B------:R-:W-:-:S10]  /*0860*/  DFMA R14, R16, R14, R18 ;  /* 0x0000000e100e722b */ /* 0x000fd40000000012 */
[----:B------:R-:W-:Y:S05]  /*0870*/  @P0 BRA `(.L_x_5) ;  /* 0x00000000006c0947 */ /* 0x000fea0003800000 */
[----:B------:R-:W-:-:S04]  /*0880*/  LOP3.LUT R16, R7, 0x7ff00000, RZ, 0xc0, !PT ;  /* 0x7ff0000007107812 */ /* 0x000fc800078ec0ff */
[CC--:B------:R-:W-:Y:S02]  /*0890*/  VIADDMNMX R4, R11.reuse, -R16.reuse, 0xb9600000, !PT ;  /* 0xb96000000b047446 */ /* 0x0c0fe40007800910 */
[----:B------:R-:W-:Y:S02]  /*08a0*/  ISETP.GE.U32.AND P0, PT, R11, R16, PT ;  /* 0x000000100b00720c */ /* 0x000fe40003f06070 */
[----:B------:R-:W-:Y:S02]  /*08b0*/  VIMNMX R4, PT, PT, R4, 0x46a00000, PT ;  /* 0x46a0000004047848 */ /* 0x000fe40003fe0100 */
[----:B------:R-:W-:-:S05]  /*08c0*/  SEL R11, R12, 0x63400000, !P0 ;  /* 0x634000000c0b7807 */ /* 0x000fca0004000000 */
[----:B------:R-:W-:Y:S02]  /*08d0*/  IMAD.IADD R11, R4, 0x1, -R11 ;  /* 0x00000001040b7824 */ /* 0x000fe400078e0a0b */
[----:B------:R-:W-:Y:S02]  /*08e0*/  IMAD.MOV.U32 R4, RZ, RZ, RZ ;  /* 0x000000ffff047224 */ /* 0x000fe400078e00ff */
[----:B------:R-:W-:-:S06]  /*08f0*/  VIADD R5, R11, 0x7fe00000 ;  /* 0x7fe000000b057836 */ /* 0x000fcc0000000000 */
[----:B------:R-:W-:-:S10]  /*0900*/  DMUL R12, R14, R4 ;  /* 0x000000040e0c7228 */ /* 0x000fd40000000000 */
[----:B------:R-:W-:-:S13]  /*0910*/  FSETP.GTU.AND P0, PT, |R13|, 1.469367938527859385e-39, PT ;  /* 0x001000000d00780b */ /* 0x000fda0003f0c200 */
[----:B------:R-:W-:Y:S05]  /*0920*/  @P0 BRA `(.L_x_6) ;  /* 0x0000000000940947 */ /* 0x000fea0003800000 */
[----:B------:R-:W-:Y:S01]  /*0930*/  DFMA R2, R14, -R2, R8 ;  /* 0x800000020e02722b */ /* 0x000fe20000000008 */
[----:B------:R-:W-:-:S09]  /*0940*/  IMAD.MOV.U32 R4, RZ, RZ, RZ ;  /* 0x000000ffff047224 */ /* 0x000fd200078e00ff */
[C---:B------:R-:W-:Y:S02]  /*0950*/  FSETP.NEU.AND P0, PT, R3.reuse, RZ, PT ;  /* 0x000000ff0300720b */ /* 0x040fe40003f0d000 */
[----:B------:R-:W-:-:S04]  /*0960*/  LOP3.LUT R7, R3, 0x80000000, R7, 0x48, !PT ;  /* 0x8000000003077812 */ /* 0x000fc800078e4807 */
[----:B------:R-:W-:-:S07]  /*0970*/  LOP3.LUT R5, R7, R5, RZ, 0xfc, !PT ;  /* 0x0000000507057212 */ /* 0x000fce00078efcff */
[----:B------:R-:W-:Y:S05]  /*0980*/  @!P0 BRA `(.L_x_6) ;  /* 0x00000000007c8947 */ /* 0x000fea0003800000 */
[----:B------:R-:W-:Y:S01]  /*0990*/  IMAD.MOV R3, RZ, RZ, -R11 ;  /* 0x000000ffff037224 */ /* 0x000fe200078e0a0b */
[----:B------:R-:W-:Y:S01]  /*09a0*/  DMUL.RP R4, R14, R4 ;  /* 0x000000040e047228 */ /* 0x000fe20000008000 */
[----:B------:R-:W-:-:S06]  /*09b0*/  IMAD.MOV.U32 R2, RZ, RZ, RZ ;  /* 0x000000ffff027224 */ /* 0x000fcc00078e00ff */
[----:B------:R-:W-:-:S03]  /*09c0*/  DFMA R2, R12, -R2, R14 ;  /* 0x800000020c02722b */ /* 0x000fc6000000000e */
[----:B------:R-:W-:-:S03]  /*09d0*/  LOP3.LUT R7, R5, R7, RZ, 0x3c, !PT ;  /* 0x0000000705077212 */ /* 0x000fc600078e3cff */
[----:B------:R-:W-:-:S04]  /*09e0*/  IADD3 R2, PT, PT, -R11, -0x43300000, RZ ;  /* 0xbcd000000b027810 */ /* 0x000fc80007ffe1ff */
[----:B------:R-:W-:-:S04]  /*09f0*/  FSETP.NEU.AND P0, PT, |R3|, R2, PT ;  /* 0x000000020300720b */ /* 0x000fc80003f0d200 */
[----:B------:R-:W-:Y:S02]  /*0a00*/  FSEL R12, R4, R12, !P0 ;  /* 0x0000000c040c7208 */ /* 0x000fe40004000000 */
[----:B------:R-:W-:Y:S01]  /*0a10*/  FSEL R13, R7, R13, !P0 ;  /* 0x0000000d070d7208 */ /* 0x000fe20004000000 */
[----:B------:R-:W-:Y:S06]  /*0a20*/  BRA `(.L_x_6) ;  /* 0x0000000000547947 */ /* 0x000fec0003800000 */
.L_x_5:
[----:B------:R-:W-:-:S14]  /*0a30*/  DSETP.NAN.AND P0, PT, R4, R4, PT ;  /* 0x000000040400722a */ /* 0x000fdc0003f08000 */
[----:B------:R-:W-:Y:S05]  /*0a40*/  @P0 BRA `(.L_x_7) ;  /* 0x0000000000440947 */ /* 0x000fea0003800000 */
[----:B------:R-:W-:-:S14]  /*0a50*/  DSETP.NAN.AND P0, PT, R6, R6, PT ;  /* 0x000000060600722a */ /* 0x000fdc0003f08000 */
[----:B------:R-:W-:Y:S05]  /*0a60*/  @P0 BRA `(.L_x_8) ;  /* 0x0000000000300947 */ /* 0x000fea0003800000 */
[----:B------:R-:W-:Y:S01]  /*0a70*/  ISETP.NE.AND P0, PT, R21, R20, PT ;  /* 0x000000141500720c */ /* 0x000fe20003f05270 */
[----:B------:R-:W-:Y:S02]  /*0a80*/  IMAD.MOV.U32 R12, RZ, RZ, 0x0 ;  /* 0x00000000ff0c7424 */ /* 0x000fe400078e00ff */
[----:B------:R-:W-:-:S10]  /*0a90*/  IMAD.MOV.U32 R13, RZ, RZ, -0x80000 ;  /* 0xfff80000ff0d7424 */ /* 0x000fd400078e00ff */
[----:B------:R-:W-:Y:S05]  /*0aa0*/  @!P0 BRA `(.L_x_6) ;  /* 0x0000000000348947 */ /* 0x000fea0003800000 */
[----:B------:R-:W-:Y:S02]  /*0ab0*/  ISETP.NE.AND P0, PT, R21, 0x7ff00000, PT ;  /* 0x7ff000001500780c */ /* 0x000fe40003f05270 */
[----:B------:R-:W-:Y:S02]  /*0ac0*/  LOP3.LUT R13, R5, 0x80000000, R7, 0x48, !PT ;  /* 0x80000000050d7812 */ /* 0x000fe400078e4807 */
[----:B------:R-:W-:-:S13]  /*0ad0*/  ISETP.EQ.OR P0, PT, R20, RZ, !P0 ;  /* 0x000000ff1400720c */ /* 0x000fda0004702670 */
[----:B------:R-:W-:Y:S01]  /*0ae0*/  @P0 LOP3.LUT R2, R13, 0x7ff00000, RZ, 0xfc, !PT ;  /* 0x7ff000000d020812 */ /* 0x000fe200078efcff */
[----:B------:R-:W-:Y:S02]  /*0af0*/  @!P0 IMAD.MOV.U32 R12, RZ, RZ, RZ ;  /* 0x000000ffff0c8224 */ /* 0x000fe400078e00ff */
[----:B------:R-:W-:Y:S02]  /*0b00*/  @P0 IMAD.MOV.U32 R12, RZ, RZ, RZ ;  /* 0x000000ffff0c0224 */ /* 0x000fe400078e00ff */
[----:B------:R-:W-:Y:S01]  /*0b10*/  @P0 IMAD.MOV.U32 R13, RZ, RZ, R2 ;  /* 0x000000ffff0d0224 */ /* 0x000fe200078e0002 */
[----:B------:R-:W-:Y:S06]  /*0b20*/  BRA `(.L_x_6) ;  /* 0x0000000000147947 */ /* 0x000fec0003800000 */
.L_x_8:
[----:B------:R-:W-:Y:S01]  /*0b30*/  LOP3.LUT R13, R7, 0x80000, RZ, 0xfc, !PT ;  /* 0x00080000070d7812 */ /* 0x000fe200078efcff */
[----:B------:R-:W-:Y:S01]  /*0b40*/  IMAD.MOV.U32 R12, RZ, RZ, R6 ;  /* 0x000000ffff0c7224 */ /* 0x000fe200078e0006 */
[----:B------:R-:W-:Y:S06]  /*0b50*/  BRA `(.L_x_6) ;  /* 0x0000000000087947 */ /* 0x000fec0003800000 */
.L_x_7:
[----:B------:R-:W-:Y:S01]  /*0b60*/  LOP3.LUT R13, R5, 0x80000, RZ, 0xfc, !PT ;  /* 0x00080000050d7812 */ /* 0x000fe200078efcff */
[----:B------:R-:W-:-:S07]  /*0b70*/  IMAD.MOV.U32 R12, RZ, RZ, R4 ;  /* 0x000000ffff0c7224 */ /* 0x000fce00078e0004 */
.L_x_6:
[----:B------:R-:W-:Y:S05]  /*0b80*/  BSYNC.RECONVERGENT B1 ;  /* 0x0000000000017941 */ /* 0x000fea0003800200 */
.L_x_4:
[----:B------:R-:W-:Y:S02]  /*0b90*/  IMAD.MOV.U32 R11, RZ, RZ, 0x0 ;  /* 0x00000000ff0b7424 */ /* 0x000fe400078e00ff */
[----:B------:R-:W-:Y:S02]  /*0ba0*/  IMAD.MOV.U32 R2, RZ, RZ, R12 ;  /* 0x000000ffff027224 */ /* 0x000fe400078e000c */
[----:B------:R-:W-:Y:S01]  /*0bb0*/  IMAD.MOV.U32 R3, RZ, RZ, R13 ;  /* 0x000000ffff037224 */ /* 0x000fe200078e000d */
[----:B------:R-:W-:Y:S06]  /*0bc0*/  RET.REL.NODEC R10 `(_Z7softmaxPdS_S_) ;  /* 0xfffffff40a0c7950 */ /* 0x000fec0003c3ffff */
.L_x_9:
[----:B------:R-:W-:-:S00]  /*0bd0*/  BRA `(.L_x_9) ;  /* 0xfffffffc00fc7947 */ /* 0x000fc0000383ffff */
[----:B------:R-:W-:-:S00]  /*0be0*/  NOP ;  /* 0x0000000000007918 */ /* 0x000fc00000000000 */
        /* <DEDUP_REMOVED lines=9> */
.L_x_16:


//--------------------- .text._Z3sumPdS_          --------------------------
	.section	.text._Z3sumPdS_,"ax",@progbits
	.align	128
        .global         _Z3sumPdS_
        .type           _Z3sumPdS_,@function
        .size           _Z3sumPdS_,(.L_x_18 - _Z3sumPdS_)
        .other          _Z3sumPdS_,@"STO_CUDA_ENTRY STV_DEFAULT"
_Z3sumPdS_:
.text._Z3sumPdS_:
        /* <DEDUP_REMOVED lines=9> */
[----:B------:R-:W0:Y:S01]  /*0090*/  S2UR UR5, SR_CgaCtaId ;  /* 0x00000000000579c3 */ /* 0x000e220000008800 */
[----:B------:R-:W-:Y:S01]  /*00a0*/  UMOV UR4, 0x400 ;  /* 0x0000040000047882 */ /* 0x000fe20000000000 */
[----:B------:R-:W-:Y:S02]  /*00b0*/  ISETP.GE.U32.AND P1, PT, R8, 0x2, PT ;  /* 0x000000020800780c */ /* 0x000fe40003f26070 */
[----:B------:R-:W-:Y:S01]  /*00c0*/  ISETP.NE.AND P0, PT, R9, RZ, PT ;  /* 0x000000ff0900720c */ /* 0x000fe20003f05270 */
[----:B0-----:R-:W-:-:S06]  /*00d0*/  ULEA UR4, UR5, UR4, 0x18 ;  /* 0x0000000405047291 */ /* 0x001fcc000f8ec0ff */
[----:B------:R-:W-:-:S05]  /*00e0*/  LEA R7, R9, UR4, 0x3 ;  /* 0x0000000409077c11 */ /* 0x000fca000f8e18ff */
[----:B--2---:R0:W-:Y:S01]  /*00f0*/  STS.64 [R7], R2 ;  /* 0x0000000207007388 */ /* 0x0041e20000000a00 */
[----:B------:R-:W-:Y:S06]  /*0100*/  BAR.SYNC.DEFER_BLOCKING 0x0 ;  /* 0x0000000000007b1d */ /* 0x000fec0000010000 */
[----:B------:R-:W-:Y:S05]  /*0110*/  @!P1 BRA `(.L_x_10) ;  /* 0x0000000000349947 */ /* 0x000fea0003800000 */
[----:B------:R-:W-:-:S07]  /*0120*/  IMAD.MOV.U32 R0, RZ, RZ, 0x1 ;  /* 0x00000001ff007424 */ /* 0x000fce00078e00ff */
.L_x_11:
[----:B------:R-:W-:-:S05]  /*0130*/  IMAD.SHL.U32 R11, R0, 0x2, RZ ;  /* 0x00000002000b7824 */ /* 0x000fca00078e00ff */
[----:B0-----:R-:W-:-:S04]  /*0140*/  IADD3 R2, PT, PT, R11, -0x1, RZ ;  /* 0xffffffff0b027810 */ /* 0x001fc80007ffe0ff */
[----:B------:R-:W-:-:S13]  /*0150*/  LOP3.LUT P1, RZ, R2, R9, RZ, 0xc0, !PT ;  /* 0x0000000902ff7212 */ /* 0x000fda000782c0ff */
[----:B------:R-:W-:Y:S01]  /*0160*/  @!P1 IMAD R6, R0, 0x8, R7 ;  /* 0x0000000800069824 */ /* 0x000fe200078e0207 */
[----:B------:R-:W-:Y:S01]  /*0170*/  @!P1 LDS.64 R4, [R7] ;  /* 0x0000000007049984 */ /* 0x000fe20000000a00 */
[----:B------:R-:W-:-:S03]  /*0180*/  MOV R0, R11 ;  /* 0x0000000b00007202 */ /* 0x000fc60000000f00 */
[----:B------:R-:W0:Y:S02]  /*0190*/  @!P1 LDS.64 R2, [R6] ;  /* 0x0000000006029984 */ /* 0x000e240000000a00 */
[----:B0-----:R-:W-:-:S07]  /*01a0*/  @!P1 DADD R2, R2, R4 ;  /* 0x0000000002029229 */ /* 0x001fce0000000004 */
[----:B------:R1:W-:Y:S01]  /*01b0*/  @!P1 STS.64 [R7], R2 ;  /* 0x0000000207009388 */ /* 0x0003e20000000a00 */
[----:B------:R-:W-:Y:S01]  /*01c0*/  BAR.SYNC.DEFER_BLOCKING 0x0 ;  /* 0x0000000000007b1d */ /* 0x000fe20000010000 */
[----:B------:R-:W-:-:S13]  /*01d0*/  ISETP.GE.U32.AND P1, PT, R11, R8, PT ;  /* 0x000000080b00720c */ /* 0x000fda0003f26070 */
[----:B-1----:R-:W-:Y:S05]  /*01e0*/  @!P1 BRA `(.L_x_11) ;  /* 0xfffffffc00d09947 */ /* 0x002fea000383ffff */
.L_x_10:
[----:B------:R-:W-:Y:S05]  /*01f0*/  @P0 EXIT ;  /* 0x000000000000094d */ /* 0x000fea0003800000 */
[----:B------:R-:W1:Y:S01]  /*0200*/  S2UR UR5, SR_CgaCtaId ;  /* 0x00000000000579c3 */ /* 0x000e620000008800 */
[----:B------:R-:W-:-:S07]  /*0210*/  UMOV UR4, 0x400 ;  /* 0x0000040000047882 */ /* 0x000fce0000000000 */
[----:B------:R-:W2:Y:S01]  /*0220*/  LDC.64 R4, c[0x0][0x388] ;  /* 0x0000e200ff047b82 */ /* 0x000ea20000000a00 */
[----:B-1----:R-:W-:-:S09]  /*0230*/  ULEA UR4, UR5, UR4, 0x18 ;  /* 0x0000000405047291 */ /* 0x002fd2000f8ec0ff */
[----:B0-----:R-:W2:Y:S04]  /*0240*/  LDS.64 R2, [UR4] ;  /* 0x00000004ff027984 */ /* 0x001ea80008000a00 */
[----:B--2---:R-:W-:Y:S01]  /*0250*/  STG.E.64 desc[UR6][R4.64], R2 ;  /* 0x0000000204007986 */ /* 0x004fe2000c101b06 */
[----:B------:R-:W-:Y:S05]  /*0260*/  EXIT ;  /* 0x000000000000794d */ /* 0x000fea0003800000 */
.L_x_12:
        /* <DEDUP_REMOVED lines=9> */
.L_x_18:


//--------------------- .text._Z3expPdS_          --------------------------
	.section	.text._Z3expPdS_,"ax",@progbits
	.align	128
        .global         _Z3expPdS_
        .type           _Z3expPdS_,@function
        .size           _Z3expPdS_,(.L_x_19 - _Z3expPdS_)
        .other          _Z3expPdS_,@"STO_CUDA_ENTRY STV_DEFAULT"
_Z3expPdS_:
.text._Z3expPdS_:
[----:B------:R-:W-:Y:S01]  /*0000*/  LDC R1, c[0x0][0x37c] ;  /* 0x0000df00ff017b82 */ /* 0x000fe20000000800 */
[----:B------:R-:W0:Y:S07]  /*0010*/  S2R R5, SR_TID.X ;  /* 0x0000000000057919 */ /* 0x000e2e0000002100 */
[----:B------:R-:W0:Y:S01]  /*0020*/  S2UR UR6, SR_CTAID.X ;  /* 0x00000000000679c3 */ /* 0x000e220000002500 */
[----:B------:R-:W1:Y:S07]  /*0030*/  LDCU.64 UR4, c[0x0][0x358] ;  /* 0x00006b00ff0477ac */ /* 0x000e6e0008000a00 */
[----:B------:R-:W0:Y:S08]  /*0040*/  LDC R0, c[0x0][0x360] ;  /* 0x0000d800ff007b82 */ /* 0x000e300000000800 */
[----:B------:R-:W2:Y:S01]  /*0050*/  LDC.64 R2, c[0x0][0x380] ;  /* 0x0000e000ff027b82 */ /* 0x000ea20000000a00 */
[----:B------:R-:W-:Y:S01]  /*0060*/  IMAD.MOV.U32 R4, RZ, RZ, 0x652b82fe ;  /* 0x652b82feff047424 */ /* 0x000fe200078e00ff */
[----:B------:R-:W-:-:S06]  /*0070*/  UMOV UR7, 0x3fe62e42 ;  /* 0x3fe62e4200077882 */ /* 0x000fcc0000000000 */
[----:B------:R-:W3:Y:S01]  /*0080*/  LDC.64 R10, c[0x0][0x388] ;  /* 0x0000e200ff0a7b82 */ /* 0x000ee20000000a00 */
[----:B0-----:R-:W-:-:S04]  /*0090*/  IMAD R0, R0, UR6, R5 ;  /* 0x0000000600007c24 */ /* 0x001fc8000f8e0205 */
[----:B--2---:R-:W-:-:S06]  /*00a0*/  IMAD.WIDE.U32 R2, R0, 0x8, R2 ;  /* 0x0000000800027825 */ /* 0x004fcc00078e0002 */
[----:B-1----:R-:W2:Y:S01]  /*00b0*/  LDG.E.64 R2, desc[UR4][R2.64] ;  /* 0x0000000402027981 */ /* 0x002ea2000c1e1b00 */
[----:B------:R-:W-:Y:S01]  /*00c0*/  IMAD.MOV.U32 R5, RZ, RZ, 0x3ff71547 ;  /* 0x3ff71547ff057424 */ /* 0x000fe200078e00ff */
[----:B------:R-:W-:Y:S01]  /*00d0*/  UMOV UR6, 0xfefa39ef ;  /* 0xfefa39ef00067882 */ /* 0x000fe20000000000 */
[----:B------:R-:W-:Y:S01]  /*00e0*/  BSSY.RECONVERGENT B0, `(.L_x_13) ;  /* 0x0000037000007945 */ /* 0x000fe20003800200 */
[----:B---3--:R-:W-:-:S03]  /*00f0*/  IMAD.WIDE.U32 R10, R0, 0x8, R10 ;  /* 0x00000008000a7825 */ /* 0x008fc600078e000a */
        /* <DEDUP_REMOVED lines=8> */
[----:B------:R-:W-:Y:S01]  /*0180*/  MOV R8, 0xfca213ea ;  /* 0xfca213ea00087802 */ /* 0x000fe20000000f00 */
[----:B------:R-:W-:Y:S01]  /*0190*/  IMAD.MOV.U32 R9, RZ, RZ, 0x3e928af3 ;  /* 0x3e928af3ff097424 */ /* 0x000fe200078e00ff */
[----:B------:R-:W-:-:S05]  /*01a0*/  UMOV UR7, 0x3e5ade15 ;  /* 0x3e5ade1500077882 */ /* 0x000fca0000000000 */
[----:B------:R-:W-:Y:S01]  /*01b0*/  DFMA R8, R6, UR6, R8 ;  /* 0x0000000606087c2b */ /* 0x000fe20008000008 */
        /* <DEDUP_REMOVED lines=25> */
[----:B------:R-:W-:-:S10]  /*0350*/  DFMA R8, R6, R8, 1 ;  /* 0x3ff000000608742b */ /* 0x000fd40000000008 */
[----:B------:R-:W-:Y:S01]  /*0360*/  LEA R7, R4, R9, 0x14 ;  /* 0x0000000904077211 */ /* 0x000fe200078ea0ff */
[----:B------:R-:W-:Y:S01]  /*0370*/  IMAD.MOV.U32 R6, RZ, RZ, R8 ;  /* 0x000000ffff067224 */ /* 0x000fe200078e0008 */
[----:B------:R-:W-:Y:S06]  /*0380*/  @!P0 BRA `(.L_x_14) ;  /* 0x0000000000308947 */ /* 0x000fec0003800000 */
[----:B------:R-:W-:Y:S01]  /*0390*/  FSETP.GEU.AND P1, PT, |R3|, 4.2275390625, PT ;  /* 0x408748000300780b */ /* 0x000fe20003f2e200 */
[C---:B------:R-:W-:Y:S02]  /*03a0*/  DADD R6, R2.reuse, +INF ;  /* 0x7ff0000002067429 */ /* 0x040fe40000000000 */
[----:B------:R-:W-:-:S08]  /*03b0*/  DSETP.GEU.AND P0, PT, R2, RZ, PT ;  /* 0x000000ff0200722a */ /* 0x000fd00003f0e000 */
[----:B------:R-:W-:Y:S02]  /*03c0*/  FSEL R6, R6, RZ, P0 ;  /* 0x000000ff06067208 */ /* 0x000fe40000000000 */
[----:B------:R-:W-:Y:S02]  /*03d0*/  @!P1 LEA.HI R0, R4, R4, RZ, 0x1 ;  /* 0x0000000404009211 */ /* 0x000fe400078f08ff */
[----:B------:R-:W-:Y:S02]  /*03e0*/  FSEL R7, R7, RZ, P0 ;  /* 0x000000ff07077208 */ /* 0x000fe40000000000 */
[----:B------:R-:W-:-:S04]  /*03f0*/  @!P1 SHF.R.S32.HI R3, RZ, 0x1, R0 ;  /* 0x00000001ff039819 */ /* 0x000fc80000011400 */
[----:B------:R-:W-:Y:S01]  /*0400*/  @!P1 IADD3 R2, PT, PT, R4, -R3, RZ ;  /* 0x8000000304029210 */ /* 0x000fe20007ffe0ff */
[----:B------:R-:W-:-:S03]  /*0410*/  @!P1 IMAD R9, R3, 0x100000, R9 ;  /* 0x0010000003099824 */ /* 0x000fc600078e0209 */
[----:B------:R-:W-:Y:S02]  /*0420*/  @!P1 LEA R3, R2, 0x3ff00000, 0x14 ;  /* 0x3ff0000002039811 */ /* 0x000fe400078ea0ff */
[----:B------:R-:W-:-:S06]  /*0430*/  @!P1 MOV R2, RZ ;  /* 0x000000ff00029202 */ /* 0x000fcc0000000f00 */
[----:B------:R-:W-:-:S11]  /*0440*/  @!P1 DMUL R6, R8, R2 ;  /* 0x0000000208069228 */ /* 0x000fd60000000000 */
.L_x_14:
[----:B------:R-:W-:Y:S05]  /*0450*/  BSYNC.RECONVERGENT B0 ;  /* 0x0000000000007941 */ /* 0x000fea0003800200 */
.L_x_13:
[----:B------:R-:W-:Y:S01]  /*0460*/  STG.E.64 desc[UR4][R10.64], R6 ;  /* 0x000000060a007986 */ /* 0x000fe2000c101b04 */
[----:B------:R-:W-:Y:S05]  /*0470*/  EXIT ;  /* 0x000000000000794d */ /* 0x000fea0003800000 */
.L_x_15:
        /* <DEDUP_REMOVED lines=16> */
.L_x_19:


//--------------------- .nv.shared._Z7softmaxPdS_S_ --------------------------
	.section	.nv.shared._Z7softmaxPdS_S_,"aw",@nobits
	.sectionflags	@""
	.align	16
	.zero		1024


//--------------------- .nv.shared.reserved.0     --------------------------
	.section	.nv.shared.reserved.0,"aw",@nobits
	.weak		__nv_reservedSMEM_offset_0_alias
	.size		__nv_reservedSMEM_offset_0_alias, 0, 64
	.other		__nv_reservedSMEM_offset_0_alias,@"STO_CUDA_RESERVED_SHARED STV_DEFAULT"
__nv_reservedSMEM_offset_0_alias:
	.zero		0
	.zero		64


//--------------------- .nv.shared._Z3sumPdS_     --------------------------
	.section	.nv.shared._Z3sumPdS_,"aw",@nobits
	.sectionflags	@""
	.align	16
	.zero		1024


//--------------------- .nv.shared._Z3expPdS_     --------------------------
	.section	.nv.shared._Z3expPdS_,"aw",@nobits
	.sectionflags	@""
	.align	16
	.zero		1024


//--------------------- .nv.constant0._Z7softmaxPdS_S_ --------------------------
	.section	.nv.constant0._Z7softmaxPdS_S_,"a",@progbits
	.sectionflags	@""
	.align	4
.nv.constant0._Z7softmaxPdS_S_:
	.zero		920


//--------------------- .nv.constant0._Z3sumPdS_  --------------------------
	.section	.nv.constant0._Z3sumPdS_,"a",@progbits
	.sectionflags	@""
	.align	4
.nv.constant0._Z3sumPdS_:
	.zero		912


//--------------------- .nv.constant0._Z3expPdS_  --------------------------
	.section	.nv.constant0._Z3expPdS_,"a",@progbits
	.sectionflags	@""
	.align	4
.nv.constant0._Z3expPdS_:
	.zero		912


//--------------------- SYMBOLS --------------------------

	.type		.nv.reservedSmem.offset0,@object
	.size		.nv.reservedSmem.offset0,0x4
	.type		.nv.reservedSmem.cap,@object
	.size		.nv.reservedSmem.cap,0x4
